//
// Generated by NVIDIA NVVM Compiler
//
// Compiler Build ID: CL-36424714
// Cuda compilation tools, release 13.0, V13.0.88
// Based on NVVM 20.0.0
//

.version 9.0
.target sm_100
.address_size 64

	// .globl	_ZN3cub18CUB_300001_SM_10006detail11EmptyKernelIvEEvv
.global .align 1 .b8 _ZN41_INTERNAL_708dbdc6_4_k_cu_07419f57_1943704cuda3std3__45__cpo5beginE[1];
.global .align 1 .b8 _ZN41_INTERNAL_708dbdc6_4_k_cu_07419f57_1943704cuda3std3__45__cpo3endE[1];
.global .align 1 .b8 _ZN41_INTERNAL_708dbdc6_4_k_cu_07419f57_1943704cuda3std3__45__cpo6cbeginE[1];
.global .align 1 .b8 _ZN41_INTERNAL_708dbdc6_4_k_cu_07419f57_1943704cuda3std3__45__cpo4cendE[1];
.global .align 1 .b8 _ZN41_INTERNAL_708dbdc6_4_k_cu_07419f57_1943704cuda3std3__45__cpo6rbeginE[1];
.global .align 1 .b8 _ZN41_INTERNAL_708dbdc6_4_k_cu_07419f57_1943704cuda3std3__45__cpo4rendE[1];
.global .align 1 .b8 _ZN41_INTERNAL_708dbdc6_4_k_cu_07419f57_1943704cuda3std3__45__cpo7crbeginE[1];
.global .align 1 .b8 _ZN41_INTERNAL_708dbdc6_4_k_cu_07419f57_1943704cuda3std3__45__cpo5crendE[1];
.global .align 1 .b8 _ZN41_INTERNAL_708dbdc6_4_k_cu_07419f57_1943704cuda3std3__443_GLOBAL__N__708dbdc6_4_k_cu_07419f57_1943706ignoreE[1];
.global .align 1 .b8 _ZN41_INTERNAL_708dbdc6_4_k_cu_07419f57_1943704cuda3std3__419piecewise_constructE[1];
.global .align 1 .b8 _ZN41_INTERNAL_708dbdc6_4_k_cu_07419f57_1943704cuda3std3__48in_placeE[1];
.global .align 1 .b8 _ZN41_INTERNAL_708dbdc6_4_k_cu_07419f57_1943704cuda3std3__420unreachable_sentinelE[1];
.global .align 1 .b8 _ZN41_INTERNAL_708dbdc6_4_k_cu_07419f57_1943704cuda3std3__47nulloptE[1];
.global .align 1 .b8 _ZN41_INTERNAL_708dbdc6_4_k_cu_07419f57_1943704cuda3std3__48unexpectE[1];
.global .align 1 .b8 _ZN41_INTERNAL_708dbdc6_4_k_cu_07419f57_1943704cuda3std6ranges3__45__cpo4swapE[1];
.global .align 1 .b8 _ZN41_INTERNAL_708dbdc6_4_k_cu_07419f57_1943704cuda3std6ranges3__45__cpo9iter_moveE[1];
.global .align 1 .b8 _ZN41_INTERNAL_708dbdc6_4_k_cu_07419f57_1943704cuda3std6ranges3__45__cpo5beginE[1];
.global .align 1 .b8 _ZN41_INTERNAL_708dbdc6_4_k_cu_07419f57_1943704cuda3std6ranges3__45__cpo3endE[1];
.global .align 1 .b8 _ZN41_INTERNAL_708dbdc6_4_k_cu_07419f57_1943704cuda3std6ranges3__45__cpo6cbeginE[1];
.global .align 1 .b8 _ZN41_INTERNAL_708dbdc6_4_k_cu_07419f57_1943704cuda3std6ranges3__45__cpo4cendE[1];
.global .align 1 .b8 _ZN41_INTERNAL_708dbdc6_4_k_cu_07419f57_1943704cuda3std6ranges3__45__cpo7advanceE[1];
.global .align 1 .b8 _ZN41_INTERNAL_708dbdc6_4_k_cu_07419f57_1943704cuda3std6ranges3__45__cpo9iter_swapE[1];
.global .align 1 .b8 _ZN41_INTERNAL_708dbdc6_4_k_cu_07419f57_1943704cuda3std6ranges3__45__cpo4nextE[1];
.global .align 1 .b8 _ZN41_INTERNAL_708dbdc6_4_k_cu_07419f57_1943704cuda3std6ranges3__45__cpo4prevE[1];
.global .align 1 .b8 _ZN41_INTERNAL_708dbdc6_4_k_cu_07419f57_1943704cuda3std6ranges3__45__cpo4dataE[1];
.global .align 1 .b8 _ZN41_INTERNAL_708dbdc6_4_k_cu_07419f57_1943704cuda3std6ranges3__45__cpo5cdataE[1];
.global .align 1 .b8 _ZN41_INTERNAL_708dbdc6_4_k_cu_07419f57_1943704cuda3std6ranges3__45__cpo4sizeE[1];
.global .align 1 .b8 _ZN41_INTERNAL_708dbdc6_4_k_cu_07419f57_1943704cuda3std6ranges3__45__cpo5ssizeE[1];
.global .align 1 .b8 _ZN41_INTERNAL_708dbdc6_4_k_cu_07419f57_1943704cuda3std6ranges3__45__cpo8distanceE[1];
.global .align 1 .b8 _ZN41_INTERNAL_708dbdc6_4_k_cu_07419f57_1943706thrust24THRUST_300001_SM_1000_NS6system6detail10sequential3seqE[1];
.global .align 1 .b8 _ZN41_INTERNAL_708dbdc6_4_k_cu_07419f57_1943706thrust24THRUST_300001_SM_1000_NS12placeholders2_1E[1];
.global .align 1 .b8 _ZN41_INTERNAL_708dbdc6_4_k_cu_07419f57_1943706thrust24THRUST_300001_SM_1000_NS12placeholders2_2E[1];
.global .align 1 .b8 _ZN41_INTERNAL_708dbdc6_4_k_cu_07419f57_1943706thrust24THRUST_300001_SM_1000_NS12placeholders2_3E[1];
.global .align 1 .b8 _ZN41_INTERNAL_708dbdc6_4_k_cu_07419f57_1943706thrust24THRUST_300001_SM_1000_NS12placeholders2_4E[1];
.global .align 1 .b8 _ZN41_INTERNAL_708dbdc6_4_k_cu_07419f57_1943706thrust24THRUST_300001_SM_1000_NS12placeholders2_5E[1];
.global .align 1 .b8 _ZN41_INTERNAL_708dbdc6_4_k_cu_07419f57_1943706thrust24THRUST_300001_SM_1000_NS12placeholders2_6E[1];
.global .align 1 .b8 _ZN41_INTERNAL_708dbdc6_4_k_cu_07419f57_1943706thrust24THRUST_300001_SM_1000_NS12placeholders2_7E[1];
.global .align 1 .b8 _ZN41_INTERNAL_708dbdc6_4_k_cu_07419f57_1943706thrust24THRUST_300001_SM_1000_NS12placeholders2_8E[1];
.global .align 1 .b8 _ZN41_INTERNAL_708dbdc6_4_k_cu_07419f57_1943706thrust24THRUST_300001_SM_1000_NS12placeholders2_9E[1];
.global .align 1 .b8 _ZN41_INTERNAL_708dbdc6_4_k_cu_07419f57_1943706thrust24THRUST_300001_SM_1000_NS12placeholders3_10E[1];

.visible .entry _ZN3cub18CUB_300001_SM_10006detail11EmptyKernelIvEEvv()
{


	ret;

}


// ===== COMPILED SASS (sm_100) =====

	.target	sm_100

	.elftype	@"ET_EXEC"


//--------------------- .note.nv.tkinfo           --------------------------
	.section	.note.nv.tkinfo,"",@"SHT_NOTE"
	.sectionflags	@"SHF_NOTE_NV_TKINFO"
	.tkinfo
        /*0018*/ 	.word	0x00000002
        /*0030*/ 	.string	""
        /*0030*/ 	.string	"ptxas"
        /*0030*/ 	.string	"Cuda compilation tools, release 13.0, V13.0.88"
        /*0030*/ 	.string	"Build cuda_13.0.r13.0/compiler.36424714_0"
        /*0030*/ 	.string	"-arch sm_100 -m 64 "



//--------------------- .note.nv.cuinfo           --------------------------
	.section	.note.nv.cuinfo,"",@"SHT_NOTE"
	.sectionflags	@"SHF_NOTE_NV_CUINFO"
        /*0018*/ 	.short	0x0002
        /*001a*/ 	.short	0x0064
        /*001c*/ 	.short	0x0082
	.zero		2


//--------------------- .nv.info                  --------------------------
	.section	.nv.info,"",@"SHT_CUDA_INFO"
	.align	4


	//----- nvinfo : EIATTR_REGCOUNT
	.align		4
        /*0000*/ 	.byte	0x04, 0x2f
        /*0002*/ 	.short	(.L_41 - .L_40)
	.align		4
.L_40:
        /*0004*/ 	.word	index@(_ZN3cub18CUB_300001_SM_10006detail11EmptyKernelIvEEvv)
        /*0008*/ 	.word	0x00000004


	//----- nvinfo : EIATTR_FRAME_SIZE
	.align		4
.L_41:
        /*000c*/ 	.byte	0x04, 0x11
        /*000e*/ 	.short	(.L_43 - .L_42)
	.align		4
.L_42:
        /*0010*/ 	.word	index@(_ZN3cub18CUB_300001_SM_10006detail11EmptyKernelIvEEvv)
        /*0014*/ 	.word	0x00000000


	//----- nvinfo : EIATTR_MIN_STACK_SIZE
	.align		4
.L_43:
        /*0018*/ 	.byte	0x04, 0x12
        /*001a*/ 	.short	(.L_45 - .L_44)
	.align		4
.L_44:
        /*001c*/ 	.word	index@(_ZN3cub18CUB_300001_SM_10006detail11EmptyKernelIvEEvv)
        /*0020*/ 	.word	0x00000000
.L_45:


//--------------------- .nv.compat                --------------------------
	.section	.nv.compat,"",@"SHT_CUDA_COMPAT_INFO"
	.align	4
        /*0000*/ 	.byte	0x02, 0x09, 0x00, 0x00, 0x02, 0x02, 0x01, 0x00, 0x02, 0x05, 0x05, 0x00, 0x03, 0x07, 0x01, 0x01
        /*0010*/ 	.byte	0x02, 0x03, 0x00, 0x00, 0x02, 0x06, 0x01, 0x00, 0x04, 0x0b, 0x08, 0x00, 0x09, 0x00, 0x00, 0x00
        /*0020*/ 	.byte	0x00, 0x00, 0x00, 0x00


//--------------------- .nv.info._ZN3cub18CUB_300001_SM_10006detail11EmptyKernelIvEEvv --------------------------
	.section	.nv.info._ZN3cub18CUB_300001_SM_10006detail11EmptyKernelIvEEvv,"",@"SHT_CUDA_INFO"
	.sectionflags	@""
	.align	4


	//----- nvinfo : EIATTR_CUDA_API_VERSION
	.align		4
        /*0000*/ 	.byte	0x04, 0x37
        /*0002*/ 	.short	(.L_47 - .L_46)
.L_46:
        /*0004*/ 	.word	0x00000082


	//----- nvinfo : EIATTR_SPARSE_MMA_MASK
	.align		4
.L_47:
        /*0008*/ 	.byte	0x03, 0x50
        /*000a*/ 	.short	0x0000


	//----- nvinfo : EIATTR_MAXREG_COUNT
	.align		4
        /*000c*/ 	.byte	0x03, 0x1b
        /*000e*/ 	.short	0x00ff


	//----- nvinfo : EIATTR_MERCURY_ISA_VERSION
	.align		4
        /*0010*/ 	.byte	0x03, 0x5f
        /*0012*/ 	.short	0x0101


	//----- nvinfo : EIATTR_VRC_CTA_INIT_COUNT
	.align		4
        /*0014*/ 	.byte	0x02, 0x4a
	.zero		1
	.zero		1


	//----- nvinfo : EIATTR_EXIT_INSTR_OFFSETS
	.align		4
        /*0018*/ 	.byte	0x04, 0x1c
        /*001a*/ 	.short	(.L_49 - .L_48)


	//   ....[0]....
.L_48:
        /*001c*/ 	.word	0x00000010


	//----- nvinfo : EIATTR_SW_WAR
	.align		4
.L_49:
        /*0020*/ 	.byte	0x04, 0x36
        /*0022*/ 	.short	(.L_51 - .L_50)
.L_50:
        /*0024*/ 	.word	0x00000008
.L_51:


//--------------------- .nv.callgraph             --------------------------
	.section	.nv.callgraph,"",@"SHT_CUDA_CALLGRAPH"
	.align	4
	.sectionentsize	8
	.align		4
        /*0000*/ 	.word	0x00000000
	.align		4
        /*0004*/ 	.word	0xffffffff
	.align		4
        /*0008*/ 	.word	0x00000000
	.align		4
        /*000c*/ 	.word	0xfffffffe
	.align		4
        /*0010*/ 	.word	0x00000000
	.align		4
        /*0014*/ 	.word	0xfffffffd
	.align		4
        /*0018*/ 	.word	0x00000000
	.align		4
        /*001c*/ 	.word	0xfffffffc


//--------------------- .nv.constant4             --------------------------
	.section	.nv.constant4,"a",@progbits
	.align	8
	.align		8
.nv.constant4:
        /*0000*/ 	.dword	_ZN41_INTERNAL_708dbdc6_4_k_cu_07419f57_1946574cuda3std3__45__cpo5beginE
	.align		8
        /*0008*/ 	.dword	_ZN41_INTERNAL_708dbdc6_4_k_cu_07419f57_1946574cuda3std3__45__cpo3endE
	.align		8
        /*0010*/ 	.dword	_ZN41_INTERNAL_708dbdc6_4_k_cu_07419f57_1946574cuda3std3__45__cpo6cbeginE
	.align		8
        /*0018*/ 	.dword	_ZN41_INTERNAL_708dbdc6_4_k_cu_07419f57_1946574cuda3std3__45__cpo4cendE
	.align		8
        /*0020*/ 	.dword	_ZN41_INTERNAL_708dbdc6_4_k_cu_07419f57_1946574cuda3std3__45__cpo6rbeginE
	.align		8
        /*0028*/ 	.dword	_ZN41_INTERNAL_708dbdc6_4_k_cu_07419f57_1946574cuda3std3__45__cpo4rendE
	.align		8
        /*0030*/ 	.dword	_ZN41_INTERNAL_708dbdc6_4_k_cu_07419f57_1946574cuda3std3__45__cpo7crbeginE
	.align		8
        /*0038*/ 	.dword	_ZN41_INTERNAL_708dbdc6_4_k_cu_07419f57_1946574cuda3std3__45__cpo5crendE
	.align		8
        /*0040*/ 	.dword	_ZN41_INTERNAL_708dbdc6_4_k_cu_07419f57_1946574cuda3std3__443_GLOBAL__N__708dbdc6_4_k_cu_07419f57_1946576ignoreE
	.align		8
        /*0048*/ 	.dword	_ZN41_INTERNAL_708dbdc6_4_k_cu_07419f57_1946574cuda3std3__419piecewise_constructE
	.align		8
        /*0050*/ 	.dword	_ZN41_INTERNAL_708dbdc6_4_k_cu_07419f57_1946574cuda3std3__48in_placeE
	.align		8
        /*0058*/ 	.dword	_ZN41_INTERNAL_708dbdc6_4_k_cu_07419f57_1946574cuda3std3__420unreachable_sentinelE
	.align		8
        /*0060*/ 	.dword	_ZN41_INTERNAL_708dbdc6_4_k_cu_07419f57_1946574cuda3std3__47nulloptE
	.align		8
        /*0068*/ 	.dword	_ZN41_INTERNAL_708dbdc6_4_k_cu_07419f57_1946574cuda3std3__48unexpectE
	.align		8
        /*0070*/ 	.dword	_ZN41_INTERNAL_708dbdc6_4_k_cu_07419f57_1946574cuda3std6ranges3__45__cpo4swapE
	.align		8
        /*0078*/ 	.dword	_ZN41_INTERNAL_708dbdc6_4_k_cu_07419f57_1946574cuda3std6ranges3__45__cpo9iter_moveE
	.align		8
        /*0080*/ 	.dword	_ZN41_INTERNAL_708dbdc6_4_k_cu_07419f57_1946574cuda3std6ranges3__45__cpo5beginE
	.align		8
        /*0088*/ 	.dword	_ZN41_INTERNAL_708dbdc6_4_k_cu_07419f57_1946574cuda3std6ranges3__45__cpo3endE
	.align		8
        /*0090*/ 	.dword	_ZN41_INTERNAL_708dbdc6_4_k_cu_07419f57_1946574cuda3std6ranges3__45__cpo6cbeginE
	.align		8
        /*0098*/ 	.dword	_ZN41_INTERNAL_708dbdc6_4_k_cu_07419f57_1946574cuda3std6ranges3__45__cpo4cendE
	.align		8
        /*00a0*/ 	.dword	_ZN41_INTERNAL_708dbdc6_4_k_cu_07419f57_1946574cuda3std6ranges3__45__cpo7advanceE
	.align		8
        /*00a8*/ 	.dword	_ZN41_INTERNAL_708dbdc6_4_k_cu_07419f57_1946574cuda3std6ranges3__45__cpo9iter_swapE
	.align		8
        /*00b0*/ 	.dword	_ZN41_INTERNAL_708dbdc6_4_k_cu_07419f57_1946574cuda3std6ranges3__45__cpo4nextE
	.align		8
        /*00b8*/ 	.dword	_ZN41_INTERNAL_708dbdc6_4_k_cu_07419f57_1946574cuda3std6ranges3__45__cpo4prevE
	.align		8
        /*00c0*/ 	.dword	_ZN41_INTERNAL_708dbdc6_4_k_cu_07419f57_1946574cuda3std6ranges3__45__cpo4dataE
	.align		8
        /*00c8*/ 	.dword	_ZN41_INTERNAL_708dbdc6_4_k_cu_07419f57_1946574cuda3std6ranges3__45__cpo5cdataE
	.align		8
        /*00d0*/ 	.dword	_ZN41_INTERNAL_708dbdc6_4_k_cu_07419f57_1946574cuda3std6ranges3__45__cpo4sizeE
	.align		8
        /*00d8*/ 	.dword	_ZN41_INTERNAL_708dbdc6_4_k_cu_07419f57_1946574cuda3std6ranges3__45__cpo5ssizeE
	.align		8
        /*00e0*/ 	.dword	_ZN41_INTERNAL_708dbdc6_4_k_cu_07419f57_1946574cuda3std6ranges3__45__cpo8distanceE
	.align		8
        /*00e8*/ 	.dword	_ZN41_INTERNAL_708dbdc6_4_k_cu_07419f57_1946576thrust24THRUST_300001_SM_1000_NS6system6detail10sequential3seqE
	.align		8
        /*00f0*/ 	.dword	_ZN41_INTERNAL_708dbdc6_4_k_cu_07419f57_1946576thrust24THRUST_300001_SM_1000_NS12placeholders2_1E
	.align		8
        /*00f8*/ 	.dword	_ZN41_INTERNAL_708dbdc6_4_k_cu_07419f57_1946576thrust24THRUST_300001_SM_1000_NS12placeholders2_2E
	.align		8
        /*0100*/ 	.dword	_ZN41_INTERNAL_708dbdc6_4_k_cu_07419f57_1946576thrust24THRUST_300001_SM_1000_NS12placeholders2_3E
	.align		8
        /*0108*/ 	.dword	_ZN41_INTERNAL_708dbdc6_4_k_cu_07419f57_1946576thrust24THRUST_300001_SM_1000_NS12placeholders2_4E
	.align		8
        /*0110*/ 	.dword	_ZN41_INTERNAL_708dbdc6_4_k_cu_07419f57_1946576thrust24THRUST_300001_SM_1000_NS12placeholders2_5E
	.align		8
        /*0118*/ 	.dword	_ZN41_INTERNAL_708dbdc6_4_k_cu_07419f57_1946576thrust24THRUST_300001_SM_1000_NS12placeholders2_6E
	.align		8
        /*0120*/ 	.dword	_ZN41_INTERNAL_708dbdc6_4_k_cu_07419f57_1946576thrust24THRUST_300001_SM_1000_NS12placeholders2_7E
	.align		8
        /*0128*/ 	.dword	_ZN41_INTERNAL_708dbdc6_4_k_cu_07419f57_1946576thrust24THRUST_300001_SM_1000_NS12placeholders2_8E
	.align		8
        /*0130*/ 	.dword	_ZN41_INTERNAL_708dbdc6_4_k_cu_07419f57_1946576thrust24THRUST_300001_SM_1000_NS12placeholders2_9E
	.align		8
        /*0138*/ 	.dword	_ZN41_INTERNAL_708dbdc6_4_k_cu_07419f57_1946576thrust24THRUST_300001_SM_1000_NS12placeholders3_10E


//--------------------- .text._ZN3cub18CUB_300001_SM_10006detail11EmptyKernelIvEEvv --------------------------
	.section	.text._ZN3cub18CUB_300001_SM_10006detail11EmptyKernelIvEEvv,"ax",@progbits
	.align	128
        .global         _ZN3cub18CUB_300001_SM_10006detail11EmptyKernelIvEEvv
        .type           _ZN3cub18CUB_300001_SM_10006detail11EmptyKernelIvEEvv,@function
        .size           _ZN3cub18CUB_300001_SM_10006detail11EmptyKernelIvEEvv,(.L_x_1 - _ZN3cub18CUB_300001_SM_10006detail11EmptyKernelIvEEvv)
        .other          _ZN3cub18CUB_300001_SM_10006detail11EmptyKernelIvEEvv,@"STO_CUDA_ENTRY STV_DEFAULT"
_ZN3cub18CUB_300001_SM_10006detail11EmptyKernelIvEEvv:
.text._ZN3cub18CUB_300001_SM_10006detail11EmptyKernelIvEEvv:
[----:B------:R-:W-:Y:S01]  /*0000*/  LDC R1, c[0x0][0x37c] ;  /* 0x0000df00ff017b82 */ /* 0x000fe20000000800 */
[----:B------:R-:W-:Y:S05]  /*0010*/  EXIT ;  /* 0x000000000000794d */ /* 0x000fea0003800000 */
.L_x_0:
[----:B------:R-:W-:-:S00]  /*0020*/  BRA `(.L_x_0) ;  /* 0xfffffffc00fc7947 */ /* 0x000fc0000383ffff */
[----:B------:R-:W-:-:S00]  /*0030*/  NOP ;  /* 0x0000000000007918 */ /* 0x000fc00000000000 */
        /* <DEDUP_REMOVED lines=12> */
.L_x_1:


//--------------------- .nv.shared.reserved.0     --------------------------
	.section	.nv.shared.reserved.0,"aw",@nobits
	.weak		__nv_reservedSMEM_offset_0_alias
	.size		__nv_reservedSMEM_offset_0_alias, 0, 64
	.other		__nv_reservedSMEM_offset_0_alias,@"STO_CUDA_RESERVED_SHARED STV_DEFAULT"
__nv_reservedSMEM_offset_0_alias:
	.zero		0
	.zero		64


//--------------------- .nv.global                --------------------------
	.section	.nv.global,"aw",@nobits
.nv.global:
	.type		_ZN41_INTERNAL_708dbdc6_4_k_cu_07419f57_1946576thrust24THRUST_300001_SM_1000_NS12placeholders2_5E,@object
	.size		_ZN41_INTERNAL_708dbdc6_4_k_cu_07419f57_1946576thrust24THRUST_300001_SM_1000_NS12placeholders2_5E,(_ZN41_INTERNAL_708dbdc6_4_k_cu_07419f57_1946574cuda3std3__45__cpo6cbeginE - _ZN41_INTERNAL_708dbdc6_4_k_cu_07419f57_1946576thrust24THRUST_300001_SM_1000_NS12placeholders2_5E)
_ZN41_INTERNAL_708dbdc6_4_k_cu_07419f57_1946576thrust24THRUST_300001_SM_1000_NS12placeholders2_5E:
	.zero		1
	.type		_ZN41_INTERNAL_708dbdc6_4_k_cu_07419f57_1946574cuda3std3__45__cpo6cbeginE,@object
	.size		_ZN41_INTERNAL_708dbdc6_4_k_cu_07419f57_1946574cuda3std3__45__cpo6cbeginE,(_ZN41_INTERNAL_708dbdc6_4_k_cu_07419f57_1946574cuda3std6ranges3__45__cpo6cbeginE - _ZN41_INTERNAL_708dbdc6_4_k_cu_07419f57_1946574cuda3std3__45__cpo6cbeginE)
_ZN41_INTERNAL_708dbdc6_4_k_cu_07419f57_1946574cuda3std3__45__cpo6cbeginE:
	.zero		1
	.type		_ZN41_INTERNAL_708dbdc6_4_k_cu_07419f57_1946574cuda3std6ranges3__45__cpo6cbeginE,@object
	.size		_ZN41_INTERNAL_708dbdc6_4_k_cu_07419f57_1946574cuda3std6ranges3__45__cpo6cbeginE,(_ZN41_INTERNAL_708dbdc6_4_k_cu_07419f57_1946574cuda3std3__48in_placeE - _ZN41_INTERNAL_708dbdc6_4_k_cu_07419f57_1946574cuda3std6ranges3__45__cpo6cbeginE)
_ZN41_INTERNAL_708dbdc6_4_k_cu_07419f57_1946574cuda3std6ranges3__45__cpo6cbeginE:
	.zero		1
	.type		_ZN41_INTERNAL_708dbdc6_4_k_cu_07419f57_1946574cuda3std3__48in_placeE,@object
	.size		_ZN41_INTERNAL_708dbdc6_4_k_cu_07419f57_1946574cuda3std3__48in_placeE,(_ZN41_INTERNAL_708dbdc6_4_k_cu_07419f57_1946574cuda3std6ranges3__45__cpo4sizeE - _ZN41_INTERNAL_708dbdc6_4_k_cu_07419f57_1946574cuda3std3__48in_placeE)
_ZN41_INTERNAL_708dbdc6_4_k_cu_07419f57_1946574cuda3std3__48in_placeE:
	.zero		1
	.type		_ZN41_INTERNAL_708dbdc6_4_k_cu_07419f57_1946574cuda3std6ranges3__45__cpo4sizeE,@object
	.size		_ZN41_INTERNAL_708dbdc6_4_k_cu_07419f57_1946574cuda3std6ranges3__45__cpo4sizeE,(_ZN41_INTERNAL_708dbdc6_4_k_cu_07419f57_1946576thrust24THRUST_300001_SM_1000_NS12placeholders2_9E - _ZN41_INTERNAL_708dbdc6_4_k_cu_07419f57_1946574cuda3std6ranges3__45__cpo4sizeE)
_ZN41_INTERNAL_708dbdc6_4_k_cu_07419f57_1946574cuda3std6ranges3__45__cpo4sizeE:
	.zero		1
	.type		_ZN41_INTERNAL_708dbdc6_4_k_cu_07419f57_1946576thrust24THRUST_300001_SM_1000_NS12placeholders2_9E,@object
	.size		_ZN41_INTERNAL_708dbdc6_4_k_cu_07419f57_1946576thrust24THRUST_300001_SM_1000_NS12placeholders2_9E,(_ZN41_INTERNAL_708dbdc6_4_k_cu_07419f57_1946574cuda3std3__45__cpo7crbeginE - _ZN41_INTERNAL_708dbdc6_4_k_cu_07419f57_1946576thrust24THRUST_300001_SM_1000_NS12placeholders2_9E)
_ZN41_INTERNAL_708dbdc6_4_k_cu_07419f57_1946576thrust24THRUST_300001_SM_1000_NS12placeholders2_9E:
	.zero		1
	.type		_ZN41_INTERNAL_708dbdc6_4_k_cu_07419f57_1946574cuda3std3__45__cpo7crbeginE,@object
	.size		_ZN41_INTERNAL_708dbdc6_4_k_cu_07419f57_1946574cuda3std3__45__cpo7crbeginE,(_ZN41_INTERNAL_708dbdc6_4_k_cu_07419f57_1946574cuda3std6ranges3__45__cpo4nextE - _ZN41_INTERNAL_708dbdc6_4_k_cu_07419f57_1946574cuda3std3__45__cpo7crbeginE)
_ZN41_INTERNAL_708dbdc6_4_k_cu_07419f57_1946574cuda3std3__45__cpo7crbeginE:
	.zero		1
	.type		_ZN41_INTERNAL_708dbdc6_4_k_cu_07419f57_1946574cuda3std6ranges3__45__cpo4nextE,@object
	.size		_ZN41_INTERNAL_708dbdc6_4_k_cu_07419f57_1946574cuda3std6ranges3__45__cpo4nextE,(_ZN41_INTERNAL_708dbdc6_4_k_cu_07419f57_1946574cuda3std6ranges3__45__cpo4swapE - _ZN41_INTERNAL_708dbdc6_4_k_cu_07419f57_1946574cuda3std6ranges3__45__cpo4nextE)
_ZN41_INTERNAL_708dbdc6_4_k_cu_07419f57_1946574cuda3std6ranges3__45__cpo4nextE:
	.zero		1
	.type		_ZN41_INTERNAL_708dbdc6_4_k_cu_07419f57_1946574cuda3std6ranges3__45__cpo4swapE,@object
	.size		_ZN41_INTERNAL_708dbdc6_4_k_cu_07419f57_1946574cuda3std6ranges3__45__cpo4swapE,(_ZN41_INTERNAL_708dbdc6_4_k_cu_07419f57_1946576thrust24THRUST_300001_SM_1000_NS12placeholders2_1E - _ZN41_INTERNAL_708dbdc6_4_k_cu_07419f57_1946574cuda3std6ranges3__45__cpo4swapE)
_ZN41_INTERNAL_708dbdc6_4_k_cu_07419f57_1946574cuda3std6ranges3__45__cpo4swapE:
	.zero		1
	.type		_ZN41_INTERNAL_708dbdc6_4_k_cu_07419f57_1946576thrust24THRUST_300001_SM_1000_NS12placeholders2_1E,@object
	.size		_ZN41_INTERNAL_708dbdc6_4_k_cu_07419f57_1946576thrust24THRUST_300001_SM_1000_NS12placeholders2_1E,(_ZN41_INTERNAL_708dbdc6_4_k_cu_07419f57_1946576thrust24THRUST_300001_SM_1000_NS12placeholders2_3E - _ZN41_INTERNAL_708dbdc6_4_k_cu_07419f57_1946576thrust24THRUST_300001_SM_1000_NS12placeholders2_1E)
_ZN41_INTERNAL_708dbdc6_4_k_cu_07419f57_1946576thrust24THRUST_300001_SM_1000_NS12placeholders2_1E:
	.zero		1
	.type		_ZN41_INTERNAL_708dbdc6_4_k_cu_07419f57_1946576thrust24THRUST_300001_SM_1000_NS12placeholders2_3E,@object
	.size		_ZN41_INTERNAL_708dbdc6_4_k_cu_07419f57_1946576thrust24THRUST_300001_SM_1000_NS12placeholders2_3E,(_ZN41_INTERNAL_708dbdc6_4_k_cu_07419f57_1946574cuda3std3__45__cpo5beginE - _ZN41_INTERNAL_708dbdc6_4_k_cu_07419f57_1946576thrust24THRUST_300001_SM_1000_NS12placeholders2_3E)
_ZN41_INTERNAL_708dbdc6_4_k_cu_07419f57_1946576thrust24THRUST_300001_SM_1000_NS12placeholders2_3E:
	.zero		1
	.type		_ZN41_INTERNAL_708dbdc6_4_k_cu_07419f57_1946574cuda3std3__45__cpo5beginE,@object
	.size		_ZN41_INTERNAL_708dbdc6_4_k_cu_07419f57_1946574cuda3std3__45__cpo5beginE,(_ZN41_INTERNAL_708dbdc6_4_k_cu_07419f57_1946574cuda3std6ranges3__45__cpo5beginE - _ZN41_INTERNAL_708dbdc6_4_k_cu_07419f57_1946574cuda3std3__45__cpo5beginE)
_ZN41_INTERNAL_708dbdc6_4_k_cu_07419f57_1946574cuda3std3__45__cpo5beginE:
	.zero		1
	.type		_ZN41_INTERNAL_708dbdc6_4_k_cu_07419f57_1946574cuda3std6ranges3__45__cpo5beginE,@object
	.size		_ZN41_INTERNAL_708dbdc6_4_k_cu_07419f57_1946574cuda3std6ranges3__45__cpo5beginE,(_ZN41_INTERNAL_708dbdc6_4_k_cu_07419f57_1946574cuda3std3__443_GLOBAL__N__708dbdc6_4_k_cu_07419f57_1946576ignoreE - _ZN41_INTERNAL_708dbdc6_4_k_cu_07419f57_1946574cuda3std6ranges3__45__cpo5beginE)
_ZN41_INTERNAL_708dbdc6_4_k_cu_07419f57_1946574cuda3std6ranges3__45__cpo5beginE:
	.zero		1
	.type		_ZN41_INTERNAL_708dbdc6_4_k_cu_07419f57_1946574cuda3std3__443_GLOBAL__N__708dbdc6_4_k_cu_07419f57_1946576ignoreE,@object
	.size		_ZN41_INTERNAL_708dbdc6_4_k_cu_07419f57_1946574cuda3std3__443_GLOBAL__N__708dbdc6_4_k_cu_07419f57_1946576ignoreE,(_ZN41_INTERNAL_708dbdc6_4_k_cu_07419f57_1946574cuda3std6ranges3__45__cpo4dataE - _ZN41_INTERNAL_708dbdc6_4_k_cu_07419f57_1946574cuda3std3__443_GLOBAL__N__708dbdc6_4_k_cu_07419f57_1946576ignoreE)
_ZN41_INTERNAL_708dbdc6_4_k_cu_07419f57_1946574cuda3std3__443_GLOBAL__N__708dbdc6_4_k_cu_07419f57_1946576ignoreE:
	.zero		1
	.type		_ZN41_INTERNAL_708dbdc6_4_k_cu_07419f57_1946574cuda3std6ranges3__45__cpo4dataE,@object
	.size		_ZN41_INTERNAL_708dbdc6_4_k_cu_07419f57_1946574cuda3std6ranges3__45__cpo4dataE,(_ZN41_INTERNAL_708dbdc6_4_k_cu_07419f57_1946576thrust24THRUST_300001_SM_1000_NS12placeholders2_7E - _ZN41_INTERNAL_708dbdc6_4_k_cu_07419f57_1946574cuda3std6ranges3__45__cpo4dataE)
_ZN41_INTERNAL_708dbdc6_4_k_cu_07419f57_1946574cuda3std6ranges3__45__cpo4dataE:
	.zero		1
	.type		_ZN41_INTERNAL_708dbdc6_4_k_cu_07419f57_1946576thrust24THRUST_300001_SM_1000_NS12placeholders2_7E,@object
	.size		_ZN41_INTERNAL_708dbdc6_4_k_cu_07419f57_1946576thrust24THRUST_300001_SM_1000_NS12placeholders2_7E,(_ZN41_INTERNAL_708dbdc6_4_k_cu_07419f57_1946574cuda3std3__45__cpo6rbeginE - _ZN41_INTERNAL_708dbdc6_4_k_cu_07419f57_1946576thrust24THRUST_300001_SM_1000_NS12placeholders2_7E)
_ZN41_INTERNAL_708dbdc6_4_k_cu_07419f57_1946576thrust24THRUST_300001_SM_1000_NS12placeholders2_7E:
	.zero		1
	.type		_ZN41_INTERNAL_708dbdc6_4_k_cu_07419f57_1946574cuda3std3__45__cpo6rbeginE,@object
	.size		_ZN41_INTERNAL_708dbdc6_4_k_cu_07419f57_1946574cuda3std3__45__cpo6rbeginE,(_ZN41_INTERNAL_708dbdc6_4_k_cu_07419f57_1946574cuda3std6ranges3__45__cpo7advanceE - _ZN41_INTERNAL_708dbdc6_4_k_cu_07419f57_1946574cuda3std3__45__cpo6rbeginE)
_ZN41_INTERNAL_708dbdc6_4_k_cu_07419f57_1946574cuda3std3__45__cpo6rbeginE:
	.zero		1
	.type		_ZN41_INTERNAL_708dbdc6_4_k_cu_07419f57_1946574cuda3std6ranges3__45__cpo7advanceE,@object
	.size		_ZN41_INTERNAL_708dbdc6_4_k_cu_07419f57_1946574cuda3std6ranges3__45__cpo7advanceE,(_ZN41_INTERNAL_708dbdc6_4_k_cu_07419f57_1946574cuda3std3__47nulloptE - _ZN41_INTERNAL_708dbdc6_4_k_cu_07419f57_1946574cuda3std6ranges3__45__cpo7advanceE)
_ZN41_INTERNAL_708dbdc6_4_k_cu_07419f57_1946574cuda3std6ranges3__45__cpo7advanceE:
	.zero		1
	.type		_ZN41_INTERNAL_708dbdc6_4_k_cu_07419f57_1946574cuda3std3__47nulloptE,@object
	.size		_ZN41_INTERNAL_708dbdc6_4_k_cu_07419f57_1946574cuda3std3__47nulloptE,(_ZN41_INTERNAL_708dbdc6_4_k_cu_07419f57_1946574cuda3std6ranges3__45__cpo8distanceE - _ZN41_INTERNAL_708dbdc6_4_k_cu_07419f57_1946574cuda3std3__47nulloptE)
_ZN41_INTERNAL_708dbdc6_4_k_cu_07419f57_1946574cuda3std3__47nulloptE:
	.zero		1
	.type		_ZN41_INTERNAL_708dbdc6_4_k_cu_07419f57_1946574cuda3std6ranges3__45__cpo8distanceE,@object
	.size		_ZN41_INTERNAL_708dbdc6_4_k_cu_07419f57_1946574cuda3std6ranges3__45__cpo8distanceE,(_ZN41_INTERNAL_708dbdc6_4_k_cu_07419f57_1946576thrust24THRUST_300001_SM_1000_NS12placeholders2_6E - _ZN41_INTERNAL_708dbdc6_4_k_cu_07419f57_1946574cuda3std6ranges3__45__cpo8distanceE)
_ZN41_INTERNAL_708dbdc6_4_k_cu_07419f57_1946574cuda3std6ranges3__45__cpo8distanceE:
	.zero		1
	.type		_ZN41_INTERNAL_708dbdc6_4_k_cu_07419f57_1946576thrust24THRUST_300001_SM_1000_NS12placeholders2_6E,@object
	.size		_ZN41_INTERNAL_708dbdc6_4_k_cu_07419f57_1946576thrust24THRUST_300001_SM_1000_NS12placeholders2_6E,(_ZN41_INTERNAL_708dbdc6_4_k_cu_07419f57_1946574cuda3std3__45__cpo4cendE - _ZN41_INTERNAL_708dbdc6_4_k_cu_07419f57_1946576thrust24THRUST_300001_SM_1000_NS12placeholders2_6E)
_ZN41_INTERNAL_708dbdc6_4_k_cu_07419f57_1946576thrust24THRUST_300001_SM_1000_NS12placeholders2_6E:
	.zero		1
	.type		_ZN41_INTERNAL_708dbdc6_4_k_cu_07419f57_1946574cuda3std3__45__cpo4cendE,@object
	.size		_ZN41_INTERNAL_708dbdc6_4_k_cu_07419f57_1946574cuda3std3__45__cpo4cendE,(_ZN41_INTERNAL_708dbdc6_4_k_cu_07419f57_1946574cuda3std6ranges3__45__cpo4cendE - _ZN41_INTERNAL_708dbdc6_4_k_cu_07419f57_1946574cuda3std3__45__cpo4cendE)
_ZN41_INTERNAL_708dbdc6_4_k_cu_07419f57_1946574cuda3std3__45__cpo4cendE:
	.zero		1
	.type		_ZN41_INTERNAL_708dbdc6_4_k_cu_07419f57_1946574cuda3std6ranges3__45__cpo4cendE,@object
	.size		_ZN41_INTERNAL_708dbdc6_4_k_cu_07419f57_1946574cuda3std6ranges3__45__cpo4cendE,(_ZN41_INTERNAL_708dbdc6_4_k_cu_07419f57_1946574cuda3std3__420unreachable_sentinelE - _ZN41_INTERNAL_708dbdc6_4_k_cu_07419f57_1946574cuda3std6ranges3__45__cpo4cendE)
_ZN41_INTERNAL_708dbdc6_4_k_cu_07419f57_1946574cuda3std6ranges3__45__cpo4cendE:
	.zero		1
	.type		_ZN41_INTERNAL_708dbdc6_4_k_cu_07419f57_1946574cuda3std3__420unreachable_sentinelE,@object
	.size		_ZN41_INTERNAL_708dbdc6_4_k_cu_07419f57_1946574cuda3std3__420unreachable_sentinelE,(_ZN41_INTERNAL_708dbdc6_4_k_cu_07419f57_1946574cuda3std6ranges3__45__cpo5ssizeE - _ZN41_INTERNAL_708dbdc6_4_k_cu_07419f57_1946574cuda3std3__420unreachable_sentinelE)
_ZN41_INTERNAL_708dbdc6_4_k_cu_07419f57_1946574cuda3std3__420unreachable_sentinelE:
	.zero		1
	.type		_ZN41_INTERNAL_708dbdc6_4_k_cu_07419f57_1946574cuda3std6ranges3__45__cpo5ssizeE,@object
	.size		_ZN41_INTERNAL_708dbdc6_4_k_cu_07419f57_1946574cuda3std6ranges3__45__cpo5ssizeE,(_ZN41_INTERNAL_708dbdc6_4_k_cu_07419f57_1946576thrust24THRUST_300001_SM_1000_NS12placeholders3_10E - _ZN41_INTERNAL_708dbdc6_4_k_cu_07419f57_1946574cuda3std6ranges3__45__cpo5ssizeE)
_ZN41_INTERNAL_708dbdc6_4_k_cu_07419f57_1946574cuda3std6ranges3__45__cpo5ssizeE:
	.zero		1
	.type		_ZN41_INTERNAL_708dbdc6_4_k_cu_07419f57_1946576thrust24THRUST_300001_SM_1000_NS12placeholders3_10E,@object
	.size		_ZN41_INTERNAL_708dbdc6_4_k_cu_07419f57_1946576thrust24THRUST_300001_SM_1000_NS12placeholders3_10E,(_ZN41_INTERNAL_708dbdc6_4_k_cu_07419f57_1946574cuda3std3__45__cpo5crendE - _ZN41_INTERNAL_708dbdc6_4_k_cu_07419f57_1946576thrust24THRUST_300001_SM_1000_NS12placeholders3_10E)
_ZN41_INTERNAL_708dbdc6_4_k_cu_07419f57_1946576thrust24THRUST_300001_SM_1000_NS12placeholders3_10E:
	.zero		1
	.type		_ZN41_INTERNAL_708dbdc6_4_k_cu_07419f57_1946574cuda3std3__45__cpo5crendE,@object
	.size		_ZN41_INTERNAL_708dbdc6_4_k_cu_07419f57_1946574cuda3std3__45__cpo5crendE,(_ZN41_INTERNAL_708dbdc6_4_k_cu_07419f57_1946574cuda3std6ranges3__45__cpo4prevE - _ZN41_INTERNAL_708dbdc6_4_k_cu_07419f57_1946574cuda3std3__45__cpo5crendE)
_ZN41_INTERNAL_708dbdc6_4_k_cu_07419f57_1946574cuda3std3__45__cpo5crendE:
	.zero		1
	.type		_ZN41_INTERNAL_708dbdc6_4_k_cu_07419f57_1946574cuda3std6ranges3__45__cpo4prevE,@object
	.size		_ZN41_INTERNAL_708dbdc6_4_k_cu_07419f57_1946574cuda3std6ranges3__45__cpo4prevE,(_ZN41_INTERNAL_708dbdc6_4_k_cu_07419f57_1946574cuda3std6ranges3__45__cpo9iter_moveE - _ZN41_INTERNAL_708dbdc6_4_k_cu_07419f57_1946574cuda3std6ranges3__45__cpo4prevE)
_ZN41_INTERNAL_708dbdc6_4_k_cu_07419f57_1946574cuda3std6ranges3__45__cpo4prevE:
	.zero		1
	.type		_ZN41_INTERNAL_708dbdc6_4_k_cu_07419f57_1946574cuda3std6ranges3__45__cpo9iter_moveE,@object
	.size		_ZN41_INTERNAL_708dbdc6_4_k_cu_07419f57_1946574cuda3std6ranges3__45__cpo9iter_moveE,(_ZN41_INTERNAL_708dbdc6_4_k_cu_07419f57_1946576thrust24THRUST_300001_SM_1000_NS12placeholders2_2E - _ZN41_INTERNAL_708dbdc6_4_k_cu_07419f57_1946574cuda3std6ranges3__45__cpo9iter_moveE)
_ZN41_INTERNAL_708dbdc6_4_k_cu_07419f57_1946574cuda3std6ranges3__45__cpo9iter_moveE:
	.zero		1
	.type		_ZN41_INTERNAL_708dbdc6_4_k_cu_07419f57_1946576thrust24THRUST_300001_SM_1000_NS12placeholders2_2E,@object
	.size		_ZN41_INTERNAL_708dbdc6_4_k_cu_07419f57_1946576thrust24THRUST_300001_SM_1000_NS12placeholders2_2E,(_ZN41_INTERNAL_708dbdc6_4_k_cu_07419f57_1946576thrust24THRUST_300001_SM_1000_NS12placeholders2_4E - _ZN41_INTERNAL_708dbdc6_4_k_cu_07419f57_1946576thrust24THRUST_300001_SM_1000_NS12placeholders2_2E)
_ZN41_INTERNAL_708dbdc6_4_k_cu_07419f57_1946576thrust24THRUST_300001_SM_1000_NS12placeholders2_2E:
	.zero		1
	.type		_ZN41_INTERNAL_708dbdc6_4_k_cu_07419f57_1946576thrust24THRUST_300001_SM_1000_NS12placeholders2_4E,@object
	.size		_ZN41_INTERNAL_708dbdc6_4_k_cu_07419f57_1946576thrust24THRUST_300001_SM_1000_NS12placeholders2_4E,(_ZN41_INTERNAL_708dbdc6_4_k_cu_07419f57_1946574cuda3std3__45__cpo3endE - _ZN41_INTERNAL_708dbdc6_4_k_cu_07419f57_1946576thrust24THRUST_300001_SM_1000_NS12placeholders2_4E)
_ZN41_INTERNAL_708dbdc6_4_k_cu_07419f57_1946576thrust24THRUST_300001_SM_1000_NS12placeholders2_4E:
	.zero		1
	.type		_ZN41_INTERNAL_708dbdc6_4_k_cu_07419f57_1946574cuda3std3__45__cpo3endE,@object
	.size		_ZN41_INTERNAL_708dbdc6_4_k_cu_07419f57_1946574cuda3std3__45__cpo3endE,(_ZN41_INTERNAL_708dbdc6_4_k_cu_07419f57_1946574cuda3std6ranges3__45__cpo3endE - _ZN41_INTERNAL_708dbdc6_4_k_cu_07419f57_1946574cuda3std3__45__cpo3endE)
_ZN41_INTERNAL_708dbdc6_4_k_cu_07419f57_1946574cuda3std3__45__cpo3endE:
	.zero		1
	.type		_ZN41_INTERNAL_708dbdc6_4_k_cu_07419f57_1946574cuda3std6ranges3__45__cpo3endE,@object
	.size		_ZN41_INTERNAL_708dbdc6_4_k_cu_07419f57_1946574cuda3std6ranges3__45__cpo3endE,(_ZN41_INTERNAL_708dbdc6_4_k_cu_07419f57_1946574cuda3std3__419piecewise_constructE - _ZN41_INTERNAL_708dbdc6_4_k_cu_07419f57_1946574cuda3std6ranges3__45__cpo3endE)
_ZN41_INTERNAL_708dbdc6_4_k_cu_07419f57_1946574cuda3std6ranges3__45__cpo3endE:
	.zero		1
	.type		_ZN41_INTERNAL_708dbdc6_4_k_cu_07419f57_1946574cuda3std3__419piecewise_constructE,@object
	.size		_ZN41_INTERNAL_708dbdc6_4_k_cu_07419f57_1946574cuda3std3__419piecewise_constructE,(_ZN41_INTERNAL_708dbdc6_4_k_cu_07419f57_1946574cuda3std6ranges3__45__cpo5cdataE - _ZN41_INTERNAL_708dbdc6_4_k_cu_07419f57_1946574cuda3std3__419piecewise_constructE)
_ZN41_INTERNAL_708dbdc6_4_k_cu_07419f57_1946574cuda3std3__419piecewise_constructE:
	.zero		1
	.type		_ZN41_INTERNAL_708dbdc6_4_k_cu_07419f57_1946574cuda3std6ranges3__45__cpo5cdataE,@object
	.size		_ZN41_INTERNAL_708dbdc6_4_k_cu_07419f57_1946574cuda3std6ranges3__45__cpo5cdataE,(_ZN41_INTERNAL_708dbdc6_4_k_cu_07419f57_1946576thrust24THRUST_300001_SM_1000_NS12placeholders2_8E - _ZN41_INTERNAL_708dbdc6_4_k_cu_07419f57_1946574cuda3std6ranges3__45__cpo5cdataE)
_ZN41_INTERNAL_708dbdc6_4_k_cu_07419f57_1946574cuda3std6ranges3__45__cpo5cdataE:
	.zero		1
	.type		_ZN41_INTERNAL_708dbdc6_4_k_cu_07419f57_1946576thrust24THRUST_300001_SM_1000_NS12placeholders2_8E,@object
	.size		_ZN41_INTERNAL_708dbdc6_4_k_cu_07419f57_1946576thrust24THRUST_300001_SM_1000_NS12placeholders2_8E,(_ZN41_INTERNAL_708dbdc6_4_k_cu_07419f57_1946574cuda3std3__45__cpo4rendE - _ZN41_INTERNAL_708dbdc6_4_k_cu_07419f57_1946576thrust24THRUST_300001_SM_1000_NS12placeholders2_8E)
_ZN41_INTERNAL_708dbdc6_4_k_cu_07419f57_1946576thrust24THRUST_300001_SM_1000_NS12placeholders2_8E:
	.zero		1
	.type		_ZN41_INTERNAL_708dbdc6_4_k_cu_07419f57_1946574cuda3std3__45__cpo4rendE,@object
	.size		_ZN41_INTERNAL_708dbdc6_4_k_cu_07419f57_1946574cuda3std3__45__cpo4rendE,(_ZN41_INTERNAL_708dbdc6_4_k_cu_07419f57_1946574cuda3std6ranges3__45__cpo9iter_swapE - _ZN41_INTERNAL_708dbdc6_4_k_cu_07419f57_1946574cuda3std3__45__cpo4rendE)
_ZN41_INTERNAL_708dbdc6_4_k_cu_07419f57_1946574cuda3std3__45__cpo4rendE:
	.zero		1
	.type		_ZN41_INTERNAL_708dbdc6_4_k_cu_07419f57_1946574cuda3std6ranges3__45__cpo9iter_swapE,@object
	.size		_ZN41_INTERNAL_708dbdc6_4_k_cu_07419f57_1946574cuda3std6ranges3__45__cpo9iter_swapE,(_ZN41_INTERNAL_708dbdc6_4_k_cu_07419f57_1946574cuda3std3__48unexpectE - _ZN41_INTERNAL_708dbdc6_4_k_cu_07419f57_1946574cuda3std6ranges3__45__cpo9iter_swapE)
_ZN41_INTERNAL_708dbdc6_4_k_cu_07419f57_1946574cuda3std6ranges3__45__cpo9iter_swapE:
	.zero		1
	.type		_ZN41_INTERNAL_708dbdc6_4_k_cu_07419f57_1946574cuda3std3__48unexpectE,@object
	.size		_ZN41_INTERNAL_708dbdc6_4_k_cu_07419f57_1946574cuda3std3__48unexpectE,(_ZN41_INTERNAL_708dbdc6_4_k_cu_07419f57_1946576thrust24THRUST_300001_SM_1000_NS6system6detail10sequential3seqE - _ZN41_INTERNAL_708dbdc6_4_k_cu_07419f57_1946574cuda3std3__48unexpectE)
_ZN41_INTERNAL_708dbdc6_4_k_cu_07419f57_1946574cuda3std3__48unexpectE:
	.zero		1
	.type		_ZN41_INTERNAL_708dbdc6_4_k_cu_07419f57_1946576thrust24THRUST_300001_SM_1000_NS6system6detail10sequential3seqE,@object
	.size		_ZN41_INTERNAL_708dbdc6_4_k_cu_07419f57_1946576thrust24THRUST_300001_SM_1000_NS6system6detail10sequential3seqE,(.L_29 - _ZN41_INTERNAL_708dbdc6_4_k_cu_07419f57_1946576thrust24THRUST_300001_SM_1000_NS6system6detail10sequential3seqE)
_ZN41_INTERNAL_708dbdc6_4_k_cu_07419f57_1946576thrust24THRUST_300001_SM_1000_NS6system6detail10sequential3seqE:
	.zero		1
.L_29:


//--------------------- .nv.constant0._ZN3cub18CUB_300001_SM_10006detail11EmptyKernelIvEEvv --------------------------
	.section	.nv.constant0._ZN3cub18CUB_300001_SM_10006detail11EmptyKernelIvEEvv,"a",@progbits
	.sectionflags	@""
	.align	4
.nv.constant0._ZN3cub18CUB_300001_SM_10006detail11EmptyKernelIvEEvv:
	.zero		896


//--------------------- SYMBOLS --------------------------

	.type		.nv.reservedSmem.offset0,@object
	.size		.nv.reservedSmem.offset0,0x4
